//
// Generated by NVIDIA NVVM Compiler
//
// Compiler Build ID: CL-36424714
// Cuda compilation tools, release 13.0, V13.0.88
// Based on NVVM 20.0.0
//

.version 9.0
.target sm_100
.address_size 64

	// .globl	_Z6gpuonePi

.visible .entry _Z6gpuonePi(
	.param .u64 .ptr .align 1 _Z6gpuonePi_param_0
)
{
	.reg .b32 	%r<6>;
	.reg .b64 	%rd<5>;

	ld.param.u64 	%rd1, [_Z6gpuonePi_param_0];
	cvta.to.global.u64 	%rd2, %rd1;
	mov.u32 	%r1, %ctaid.x;
	mov.u32 	%r2, %ntid.x;
	mov.u32 	%r3, %tid.x;
	mad.lo.s32 	%r4, %r1, %r2, %r3;
	mul.wide.s32 	%rd3, %r4, 4;
	add.s64 	%rd4, %rd2, %rd3;
	mov.b32 	%r5, 10;
	st.global.u32 	[%rd4], %r5;
	ret;

}
	// .globl	_Z6gputwoPi
.visible .entry _Z6gputwoPi(
	.param .u64 .ptr .align 1 _Z6gputwoPi_param_0
)
{
	.reg .b32 	%r<5>;
	.reg .b64 	%rd<3>;

	ld.param.u64 	%rd1, [_Z6gputwoPi_param_0];
	cvta.to.global.u64 	%rd2, %rd1;
	mov.u32 	%r1, %ctaid.x;
	mov.u32 	%r2, %ntid.x;
	mov.u32 	%r3, %tid.x;
	mad.lo.s32 	%r4, %r1, %r2, %r3;
	st.global.u32 	[%rd2+40], %r4;
	ret;

}


// ===== COMPILED SASS (sm_100) =====

	.target	sm_100

	.elftype	@"ET_EXEC"


//--------------------- .note.nv.tkinfo           --------------------------
	.section	.note.nv.tkinfo,"",@"SHT_NOTE"
	.sectionflags	@"SHF_NOTE_NV_TKINFO"
	.tkinfo
        /*0018*/ 	.word	0x00000002
        /*0030*/ 	.string	""
        /*0030*/ 	.string	"ptxas"
        /*0030*/ 	.string	"Cuda compilation tools, release 13.0, V13.0.88"
        /*0030*/ 	.string	"Build cuda_13.0.r13.0/compiler.36424714_0"
        /*0030*/ 	.string	"-arch sm_100 -m 64 "



//--------------------- .note.nv.cuinfo           --------------------------
	.section	.note.nv.cuinfo,"",@"SHT_NOTE"
	.sectionflags	@"SHF_NOTE_NV_CUINFO"
        /*0018*/ 	.short	0x0002
        /*001a*/ 	.short	0x0064
        /*001c*/ 	.short	0x0082
	.zero		2


//--------------------- .nv.info                  --------------------------
	.section	.nv.info,"",@"SHT_CUDA_INFO"
	.align	4


	//----- nvinfo : EIATTR_REGCOUNT
	.align		4
        /*0000*/ 	.byte	0x04, 0x2f
        /*0002*/ 	.short	(.L_1 - .L_0)
	.align		4
.L_0:
        /*0004*/ 	.word	index@(_Z6gpuonePi)
        /*0008*/ 	.word	0x0000000a


	//----- nvinfo : EIATTR_FRAME_SIZE
	.align		4
.L_1:
        /*000c*/ 	.byte	0x04, 0x11
        /*000e*/ 	.short	(.L_3 - .L_2)
	.align		4
.L_2:
        /*0010*/ 	.word	index@(_Z6gpuonePi)
        /*0014*/ 	.word	0x00000000


	//----- nvinfo : EIATTR_REGCOUNT
	.align		4
.L_3:
        /*0018*/ 	.byte	0x04, 0x2f
        /*001a*/ 	.short	(.L_5 - .L_4)
	.align		4
.L_4:
        /*001c*/ 	.word	index@(_Z6gputwoPi)
        /*0020*/ 	.word	0x00000008


	//----- nvinfo : EIATTR_FRAME_SIZE
	.align		4
.L_5:
        /*0024*/ 	.byte	0x04, 0x11
        /*0026*/ 	.short	(.L_7 - .L_6)
	.align		4
.L_6:
        /*0028*/ 	.word	index@(_Z6gputwoPi)
        /*002c*/ 	.word	0x00000000


	//----- nvinfo : EIATTR_MIN_STACK_SIZE
	.align		4
.L_7:
        /*0030*/ 	.byte	0x04, 0x12
        /*0032*/ 	.short	(.L_9 - .L_8)
	.align		4
.L_8:
        /*0034*/ 	.word	index@(_Z6gputwoPi)
        /*0038*/ 	.word	0x00000000


	//----- nvinfo : EIATTR_MIN_STACK_SIZE
	.align		4
.L_9:
        /*003c*/ 	.byte	0x04, 0x12
        /*003e*/ 	.short	(.L_11 - .L_10)
	.align		4
.L_10:
        /*0040*/ 	.word	index@(_Z6gpuonePi)
        /*0044*/ 	.word	0x00000000
.L_11:


//--------------------- .nv.compat                --------------------------
	.section	.nv.compat,"",@"SHT_CUDA_COMPAT_INFO"
	.align	4
        /*0000*/ 	.byte	0x02, 0x09, 0x00, 0x00, 0x02, 0x02, 0x01, 0x00, 0x02, 0x05, 0x05, 0x00, 0x03, 0x07, 0x01, 0x01
        /*0010*/ 	.byte	0x02, 0x03, 0x00, 0x00, 0x02, 0x06, 0x01, 0x00, 0x04, 0x0b, 0x08, 0x00, 0x09, 0x00, 0x00, 0x00
        /*0020*/ 	.byte	0x00, 0x00, 0x00, 0x00


//--------------------- .nv.info._Z6gputwoPi      --------------------------
	.section	.nv.info._Z6gputwoPi,"",@"SHT_CUDA_INFO"
	.sectionflags	@""
	.align	4


	//----- nvinfo : EIATTR_CUDA_API_VERSION
	.align		4
        /*0000*/ 	.byte	0x04, 0x37
        /*0002*/ 	.short	(.L_13 - .L_12)
.L_12:
        /*0004*/ 	.word	0x00000082


	//----- nvinfo : EIATTR_KPARAM_INFO
	.align		4
.L_13:
        /*0008*/ 	.byte	0x04, 0x17
        /*000a*/ 	.short	(.L_15 - .L_14)
.L_14:
        /*000c*/ 	.word	0x00000000
        /*0010*/ 	.short	0x0000
        /*0012*/ 	.short	0x0000
        /*0014*/ 	.byte	0x00, 0xf5, 0x21, 0x00


	//----- nvinfo : EIATTR_SPARSE_MMA_MASK
	.align		4
.L_15:
        /*0018*/ 	.byte	0x03, 0x50
        /*001a*/ 	.short	0x0000


	//----- nvinfo : EIATTR_MAXREG_COUNT
	.align		4
        /*001c*/ 	.byte	0x03, 0x1b
        /*001e*/ 	.short	0x00ff


	//----- nvinfo : EIATTR_MERCURY_ISA_VERSION
	.align		4
        /*0020*/ 	.byte	0x03, 0x5f
        /*0022*/ 	.short	0x0101


	//----- nvinfo : EIATTR_VRC_CTA_INIT_COUNT
	.align		4
        /*0024*/ 	.byte	0x02, 0x4a
	.zero		1
	.zero		1


	//----- nvinfo : EIATTR_EXIT_INSTR_OFFSETS
	.align		4
        /*0028*/ 	.byte	0x04, 0x1c
        /*002a*/ 	.short	(.L_17 - .L_16)


	//   ....[0]....
.L_16:
        /*002c*/ 	.word	0x00000080


	//----- nvinfo : EIATTR_CBANK_PARAM_SIZE
	.align		4
.L_17:
        /*0030*/ 	.byte	0x03, 0x19
        /*0032*/ 	.short	0x0008


	//----- nvinfo : EIATTR_PARAM_CBANK
	.align		4
        /*0034*/ 	.byte	0x04, 0x0a
        /*0036*/ 	.short	(.L_19 - .L_18)
	.align		4
.L_18:
        /*0038*/ 	.word	index@(.nv.constant0._Z6gputwoPi)
        /*003c*/ 	.short	0x0380
        /*003e*/ 	.short	0x0008


	//----- nvinfo : EIATTR_SW_WAR
	.align		4
.L_19:
        /*0040*/ 	.byte	0x04, 0x36
        /*0042*/ 	.short	(.L_21 - .L_20)
.L_20:
        /*0044*/ 	.word	0x00000008
.L_21:


//--------------------- .nv.info._Z6gpuonePi      --------------------------
	.section	.nv.info._Z6gpuonePi,"",@"SHT_CUDA_INFO"
	.sectionflags	@""
	.align	4


	//----- nvinfo : EIATTR_CUDA_API_VERSION
	.align		4
        /*0000*/ 	.byte	0x04, 0x37
        /*0002*/ 	.short	(.L_23 - .L_22)
.L_22:
        /*0004*/ 	.word	0x00000082


	//----- nvinfo : EIATTR_KPARAM_INFO
	.align		4
.L_23:
        /*0008*/ 	.byte	0x04, 0x17
        /*000a*/ 	.short	(.L_25 - .L_24)
.L_24:
        /*000c*/ 	.word	0x00000000
        /*0010*/ 	.short	0x0000
        /*0012*/ 	.short	0x0000
        /*0014*/ 	.byte	0x00, 0xf5, 0x21, 0x00


	//----- nvinfo : EIATTR_SPARSE_MMA_MASK
	.align		4
.L_25:
        /*0018*/ 	.byte	0x03, 0x50
        /*001a*/ 	.short	0x0000


	//----- nvinfo : EIATTR_MAXREG_COUNT
	.align		4
        /*001c*/ 	.byte	0x03, 0x1b
        /*001e*/ 	.short	0x00ff


	//----- nvinfo : EIATTR_MERCURY_ISA_VERSION
	.align		4
        /*0020*/ 	.byte	0x03, 0x5f
        /*0022*/ 	.short	0x0101


	//----- nvinfo : EIATTR_VRC_CTA_INIT_COUNT
	.align		4
        /*0024*/ 	.byte	0x02, 0x4a
	.zero		1
	.zero		1


	//----- nvinfo : EIATTR_EXIT_INSTR_OFFSETS
	.align		4
        /*0028*/ 	.byte	0x04, 0x1c
        /*002a*/ 	.short	(.L_27 - .L_26)


	//   ....[0]....
.L_26:
        /*002c*/ 	.word	0x000000a0


	//----- nvinfo : EIATTR_CBANK_PARAM_SIZE
	.align		4
.L_27:
        /*0030*/ 	.byte	0x03, 0x19
        /*0032*/ 	.short	0x0008


	//----- nvinfo : EIATTR_PARAM_CBANK
	.align		4
        /*0034*/ 	.byte	0x04, 0x0a
        /*0036*/ 	.short	(.L_29 - .L_28)
	.align		4
.L_28:
        /*0038*/ 	.word	index@(.nv.constant0._Z6gpuonePi)
        /*003c*/ 	.short	0x0380
        /*003e*/ 	.short	0x0008


	//----- nvinfo : EIATTR_SW_WAR
	.align		4
.L_29:
        /*0040*/ 	.byte	0x04, 0x36
        /*0042*/ 	.short	(.L_31 - .L_30)
.L_30:
        /*0044*/ 	.word	0x00000008
.L_31:


//--------------------- .nv.callgraph             --------------------------
	.section	.nv.callgraph,"",@"SHT_CUDA_CALLGRAPH"
	.align	4
	.sectionentsize	8
	.align		4
        /*0000*/ 	.word	0x00000000
	.align		4
        /*0004*/ 	.word	0xffffffff
	.align		4
        /*0008*/ 	.word	0x00000000
	.align		4
        /*000c*/ 	.word	0xfffffffe
	.align		4
        /*0010*/ 	.word	0x00000000
	.align		4
        /*0014*/ 	.word	0xfffffffd
	.align		4
        /*0018*/ 	.word	0x00000000
	.align		4
        /*001c*/ 	.word	0xfffffffc


//--------------------- .text._Z6gputwoPi         --------------------------
	.section	.text._Z6gputwoPi,"ax",@progbits
	.align	128
        .global         _Z6gputwoPi
        .type           _Z6gputwoPi,@function
        .size           _Z6gputwoPi,(.L_x_2 - _Z6gputwoPi)
        .other          _Z6gputwoPi,@"STO_CUDA_ENTRY STV_DEFAULT"
_Z6gputwoPi:
.text._Z6gputwoPi:
[----:B------:R-:W-:Y:S01]  /*0000*/  LDC R1, c[0x0][0x37c] ;  /* 0x0000df00ff017b82 */ /* 0x000fe20000000800 */
[----:B------:R-:W0:Y:S07]  /*0010*/  S2R R0, SR_TID.X ;  /* 0x0000000000007919 */ /* 0x000e2e0000002100 */
[----:B------:R-:W0:Y:S01]  /*0020*/  S2UR UR6, SR_CTAID.X ;  /* 0x00000000000679c3 */ /* 0x000e220000002500 */
[----:B------:R-:W1:Y:S07]  /*0030*/  LDCU.64 UR4, c[0x0][0x358] ;  /* 0x00006b00ff0477ac */ /* 0x000e6e0008000a00 */
[----:B------:R-:W0:Y:S08]  /*0040*/  LDC R5, c[0x0][0x360] ;  /* 0x0000d800ff057b82 */ /* 0x000e300000000800 */
[----:B------:R-:W1:Y:S01]  /*0050*/  LDC.64 R2, c[0x0][0x380] ;  /* 0x0000e000ff027b82 */ /* 0x000e620000000a00 */
[----:B0-----:R-:W-:-:S05]  /*0060*/  IMAD R5, R5, UR6, R0 ;  /* 0x0000000605057c24 */ /* 0x001fca000f8e0200 */
[----:B-1----:R-:W-:Y:S01]  /*0070*/  STG.E desc[UR4][R2.64+0x28], R5 ;  /* 0x0000280502007986 */ /* 0x002fe2000c101904 */
[----:B------:R-:W-:Y:S05]  /*0080*/  EXIT ;  /* 0x000000000000794d */ /* 0x000fea0003800000 */
.L_x_0:
[----:B------:R-:W-:-:S00]  /*0090*/  BRA `(.L_x_0) ;  /* 0xfffffffc00fc7947 */ /* 0x000fc0000383ffff */
[----:B------:R-:W-:-:S00]  /*00a0*/  NOP ;  /* 0x0000000000007918 */ /* 0x000fc00000000000 */
        /* <DEDUP_REMOVED lines=13> */
.L_x_2:


//--------------------- .text._Z6gpuonePi         --------------------------
	.section	.text._Z6gpuonePi,"ax",@progbits
	.align	128
        .global         _Z6gpuonePi
        .type           _Z6gpuonePi,@function
        .size           _Z6gpuonePi,(.L_x_3 - _Z6gpuonePi)
        .other          _Z6gpuonePi,@"STO_CUDA_ENTRY STV_DEFAULT"
_Z6gpuonePi:
.text._Z6gpuonePi:
[----:B------:R-:W-:Y:S01]  /*0000*/  LDC R1, c[0x0][0x37c] ;  /* 0x0000df00ff017b82 */ /* 0x000fe20000000800 */
[----:B------:R-:W0:Y:S07]  /*0010*/  S2R R0, SR_TID.X ;  /* 0x0000000000007919 */ /* 0x000e2e0000002100 */
[----:B------:R-:W0:Y:S01]  /*0020*/  S2UR UR6, SR_CTAID.X ;  /* 0x00000000000679c3 */ /* 0x000e220000002500 */
[----:B------:R-:W1:Y:S01]  /*0030*/  LDCU.64 UR4, c[0x0][0x358] ;  /* 0x00006b00ff0477ac */ /* 0x000e620008000a00 */
[----:B------:R-:W-:-:S06]  /*0040*/  HFMA2 R7, -RZ, RZ, 0, 5.9604644775390625e-07 ;  /* 0x0000000aff077431 */ /* 0x000fcc00000001ff */
[----:B------:R-:W0:Y:S08]  /*0050*/  LDC R5, c[0x0][0x360] ;  /* 0x0000d800ff057b82 */ /* 0x000e300000000800 */
[----:B------:R-:W2:Y:S01]  /*0060*/  LDC.64 R2, c[0x0][0x380] ;  /* 0x0000e000ff027b82 */ /* 0x000ea20000000a00 */
[----:B0-----:R-:W-:-:S04]  /*0070*/  IMAD R5, R5, UR6, R0 ;  /* 0x0000000605057c24 */ /* 0x001fc8000f8e0200 */
[----:B--2---:R-:W-:-:S05]  /*0080*/  IMAD.WIDE R2, R5, 0x4, R2 ;  /* 0x0000000405027825 */ /* 0x004fca00078e0202 */
[----:B-1----:R-:W-:Y:S01]  /*0090*/  STG.E desc[UR4][R2.64], R7 ;  /* 0x0000000702007986 */ /* 0x002fe2000c101904 */
[----:B------:R-:W-:Y:S05]  /*00a0*/  EXIT ;  /* 0x000000000000794d */ /* 0x000fea0003800000 */
.L_x_1:
        /* <DEDUP_REMOVED lines=13> */
.L_x_3:


//--------------------- .nv.shared.reserved.0     --------------------------
	.section	.nv.shared.reserved.0,"aw",@nobits
	.weak		__nv_reservedSMEM_offset_0_alias
	.size		__nv_reservedSMEM_offset_0_alias, 0, 64
	.other		__nv_reservedSMEM_offset_0_alias,@"STO_CUDA_RESERVED_SHARED STV_DEFAULT"
__nv_reservedSMEM_offset_0_alias:
	.zero		0
	.zero		64


//--------------------- .nv.constant0._Z6gputwoPi --------------------------
	.section	.nv.constant0._Z6gputwoPi,"a",@progbits
	.sectionflags	@""
	.align	4
.nv.constant0._Z6gputwoPi:
	.zero		904


//--------------------- .nv.constant0._Z6gpuonePi --------------------------
	.section	.nv.constant0._Z6gpuonePi,"a",@progbits
	.sectionflags	@""
	.align	4
.nv.constant0._Z6gpuonePi:
	.zero		904


//--------------------- SYMBOLS --------------------------

	.type		.nv.reservedSmem.offset0,@object
	.size		.nv.reservedSmem.offset0,0x4
